	.headerflags	@"EF_CUDA_TEXMODE_UNIFIED EF_CUDA_64BIT_ADDRESS EF_CUDA_ACCELERATORS EF_CUDA_SM90 EF_CUDA_VIRTUAL_SM(EF_CUDA_SM90)"
	.elftype	@"ET_EXEC"


//--------------------- .nv.info                  --------------------------
	.section	.nv.info,"",@"SHT_CUDA_INFO"
	.align	4


	//----- nvinfo : EIATTR_REGCOUNT
	.align		4
        /*0000*/ 	.byte	0x04, 0x2f
        /*0002*/ 	.short	(.L_3 - .L_2)
	.align		4
.L_2:
        /*0004*/ 	.word	index@(triton_poi_fused__native_batch_norm_legit_no_training_add_convolution_elu_3)
        /*0008*/ 	.word	0x00000017


	//----- nvinfo : EIATTR_MIN_STACK_SIZE
	.align		4
.L_3:
        /*000c*/ 	.byte	0x04, 0x12
        /*000e*/ 	.short	(.L_5 - .L_4)
	.align		4
.L_4:
        /*0010*/ 	.word	index@(triton_poi_fused__native_batch_norm_legit_no_training_add_convolution_elu_3)
        /*0014*/ 	.word	0x00000000


	//----- nvinfo : EIATTR_FRAME_SIZE
	.align		4
.L_5:
        /*0018*/ 	.byte	0x04, 0x11
        /*001a*/ 	.short	(.L_7 - .L_6)
	.align		4
.L_6:
        /*001c*/ 	.word	index@(triton_poi_fused__native_batch_norm_legit_no_training_add_convolution_elu_3)
        /*0020*/ 	.word	0x00000000


	//----- nvinfo : EIATTR_MIN_STACK_SIZE
	.align		4
.L_7:
        /*0024*/ 	.byte	0x04, 0x12
        /*0026*/ 	.short	(.L_9 - .L_8)
	.align		4
.L_8:
        /*0028*/ 	.word	index@(triton_poi_fused__native_batch_norm_legit_no_training_add_convolution_elu_3)
        /*002c*/ 	.word	0x00000000
.L_9:


//--------------------- .nv.info.triton_poi_fused__native_batch_norm_legit_no_training_add_convolution_elu_3 --------------------------
	.section	.nv.info.triton_poi_fused__native_batch_norm_legit_no_training_add_convolution_elu_3,"",@"SHT_CUDA_INFO"
	.sectionflags	@""
	.align	4


	//----- nvinfo : EIATTR_CUDA_API_VERSION
	.align		4
        /*0000*/ 	.byte	0x04, 0x37
        /*0002*/ 	.short	(.L_11 - .L_10)
.L_10:
        /*0004*/ 	.word	0x0000007c


	//----- nvinfo : EIATTR_KPARAM_INFO
	.align		4
.L_11:
        /*0008*/ 	.byte	0x04, 0x17
        /*000a*/ 	.short	(.L_13 - .L_12)
.L_12:
        /*000c*/ 	.word	0x00000000
        /*0010*/ 	.short	0x0008
        /*0012*/ 	.short	0x0040
        /*0014*/ 	.byte	0x00, 0xf0, 0x11, 0x00


	//----- nvinfo : EIATTR_KPARAM_INFO
	.align		4
.L_13:
        /*0018*/ 	.byte	0x04, 0x17
        /*001a*/ 	.short	(.L_15 - .L_14)
.L_14:
        /*001c*/ 	.word	0x00000000
        /*0020*/ 	.short	0x0007
        /*0022*/ 	.short	0x0038
        /*0024*/ 	.byte	0x00, 0xf4, 0x21, 0x00


	//----- nvinfo : EIATTR_KPARAM_INFO
	.align		4
.L_15:
        /*0028*/ 	.byte	0x04, 0x17
        /*002a*/ 	.short	(.L_17 - .L_16)
.L_16:
        /*002c*/ 	.word	0x00000000
        /*0030*/ 	.short	0x0006
        /*0032*/ 	.short	0x0030
        /*0034*/ 	.byte	0x00, 0xf4, 0x21, 0x00


	//----- nvinfo : EIATTR_KPARAM_INFO
	.align		4
.L_17:
        /*0038*/ 	.byte	0x04, 0x17
        /*003a*/ 	.short	(.L_19 - .L_18)
.L_18:
        /*003c*/ 	.word	0x00000000
        /*0040*/ 	.short	0x0005
        /*0042*/ 	.short	0x0028
        /*0044*/ 	.byte	0x00, 0xf4, 0x21, 0x00


	//----- nvinfo : EIATTR_KPARAM_INFO
	.align		4
.L_19:
        /*0048*/ 	.byte	0x04, 0x17
        /*004a*/ 	.short	(.L_21 - .L_20)
.L_20:
        /*004c*/ 	.word	0x00000000
        /*0050*/ 	.short	0x0004
        /*0052*/ 	.short	0x0020
        /*0054*/ 	.byte	0x00, 0xf4, 0x21, 0x00


	//----- nvinfo : EIATTR_KPARAM_INFO
	.align		4
.L_21:
        /*0058*/ 	.byte	0x04, 0x17
        /*005a*/ 	.short	(.L_23 - .L_22)
.L_22:
        /*005c*/ 	.word	0x00000000
        /*0060*/ 	.short	0x0003
        /*0062*/ 	.short	0x0018
        /*0064*/ 	.byte	0x00, 0xf4, 0x21, 0x00


	//----- nvinfo : EIATTR_KPARAM_INFO
	.align		4
.L_23:
        /*0068*/ 	.byte	0x04, 0x17
        /*006a*/ 	.short	(.L_25 - .L_24)
.L_24:
        /*006c*/ 	.word	0x00000000
        /*0070*/ 	.short	0x0002
        /*0072*/ 	.short	0x0010
        /*0074*/ 	.byte	0x00, 0xf4, 0x21, 0x00


	//----- nvinfo : EIATTR_KPARAM_INFO
	.align		4
.L_25:
        /*0078*/ 	.byte	0x04, 0x17
        /*007a*/ 	.short	(.L_27 - .L_26)
.L_26:
        /*007c*/ 	.word	0x00000000
        /*0080*/ 	.short	0x0001
        /*0082*/ 	.short	0x0008
        /*0084*/ 	.byte	0x00, 0xf4, 0x21, 0x00


	//----- nvinfo : EIATTR_KPARAM_INFO
	.align		4
.L_27:
        /*0088*/ 	.byte	0x04, 0x17
        /*008a*/ 	.short	(.L_29 - .L_28)
.L_28:
        /*008c*/ 	.word	0x00000000
        /*0090*/ 	.short	0x0000
        /*0092*/ 	.short	0x0000
        /*0094*/ 	.byte	0x00, 0xf4, 0x21, 0x00


	//----- nvinfo : EIATTR_SPARSE_MMA_MASK
	.align		4
.L_29:
        /*0098*/ 	.byte	0x03, 0x50
        /*009a*/ 	.short	0x0000


	//----- nvinfo : EIATTR_MAXREG_COUNT
	.align		4
        /*009c*/ 	.byte	0x03, 0x1b
        /*009e*/ 	.short	0x00ff


	//----- nvinfo : EIATTR_EXIT_INSTR_OFFSETS
	.align		4
        /*00a0*/ 	.byte	0x04, 0x1c
        /*00a2*/ 	.short	(.L_31 - .L_30)


	//   ....[0]....
.L_30:
        /*00a4*/ 	.word	0x000005e0


	//   ....[1]....
        /*00a8*/ 	.word	0x00000600


	//----- nvinfo : EIATTR_REQNTID
	.align		4
.L_31:
        /*00ac*/ 	.byte	0x04, 0x10
        /*00ae*/ 	.short	(.L_33 - .L_32)
.L_32:
        /*00b0*/ 	.word	0x00000080
        /*00b4*/ 	.word	0x00000001
        /*00b8*/ 	.word	0x00000001


	//----- nvinfo : EIATTR_CBANK_PARAM_SIZE
	.align		4
.L_33:
        /*00bc*/ 	.byte	0x03, 0x19
        /*00be*/ 	.short	0x0044


	//----- nvinfo : EIATTR_PARAM_CBANK
	.align		4
        /*00c0*/ 	.byte	0x04, 0x0a
        /*00c2*/ 	.short	(.L_35 - .L_34)
	.align		4
.L_34:
        /*00c4*/ 	.word	index@(.nv.constant0.triton_poi_fused__native_batch_norm_legit_no_training_add_convolution_elu_3)
        /*00c8*/ 	.short	0x0210
        /*00ca*/ 	.short	0x0044


	//----- nvinfo : EIATTR_SW_WAR
	.align		4
.L_35:
        /*00cc*/ 	.byte	0x04, 0x36
        /*00ce*/ 	.short	(.L_37 - .L_36)
.L_36:
        /*00d0*/ 	.word	0x00000008
.L_37:


//--------------------- .nv.callgraph             --------------------------
	.section	.nv.callgraph,"",@"SHT_CUDA_CALLGRAPH"
	.align	4
	.sectionentsize	8
	.align		4
        /*0000*/ 	.word	0x00000000
	.align		4
        /*0004*/ 	.word	0xffffffff
	.align		4
        /*0008*/ 	.word	0x00000000
	.align		4
        /*000c*/ 	.word	0xfffffffe
	.align		4
        /*0010*/ 	.word	0x00000000
	.align		4
        /*0014*/ 	.word	0xfffffffd
	.align		4
        /*0018*/ 	.word	0x00000000
	.align		4
        /*001c*/ 	.word	0xfffffffc


//--------------------- .nv.constant4             --------------------------
	.section	.nv.constant4,"a",@progbits
	.align	8
	.align		8
.nv.constant4:
        /*0000*/ 	.dword	_$_str
	.align		8
        /*0008*/ 	.dword	_$_str_$_2


//--------------------- .text.triton_poi_fused__native_batch_norm_legit_no_training_add_convolution_elu_3 --------------------------
	.section	.text.triton_poi_fused__native_batch_norm_legit_no_training_add_convolution_elu_3,"ax",@progbits
	.align	128
        .global         triton_poi_fused__native_batch_norm_legit_no_training_add_convolution_elu_3
        .type           triton_poi_fused__native_batch_norm_legit_no_training_add_convolution_elu_3,@function
        .size           triton_poi_fused__native_batch_norm_legit_no_training_add_convolution_elu_3,(.L_x_1 - triton_poi_fused__native_batch_norm_legit_no_training_add_convolution_elu_3)
        .other          triton_poi_fused__native_batch_norm_legit_no_training_add_convolution_elu_3,@"STO_CUDA_ENTRY STV_DEFAULT"
triton_poi_fused__native_batch_norm_legit_no_training_add_convolution_elu_3:
.text.triton_poi_fused__native_batch_norm_legit_no_training_add_convolution_elu_3:
[----:B------:R-:W0:Y:S01]  /*0000*/  LDC R1, c[0x0][0x28] ;  /* 0x00000a00ff017b82 */ /* 0x000e220000000800 */
[----:B------:R-:W1:Y:S07]  /*0010*/  S2R R0, SR_TID.X ;  /* 0x0000000000007919 */ /* 0x000e6e0000002100 */
[----:B------:R-:W2:Y:S01]  /*0020*/  LDC.64 R12, c[0x0][0x238] ;  /* 0x00008e00ff0c7b82 */ /* 0x000ea20000000a00 */
[----:B------:R-:W-:Y:S01]  /*0030*/  HFMA2.MMA R10, -RZ, RZ, 0, 0 ;  /* 0x00000000ff0a7435 */ /* 0x000fe200000001ff */
[----:B------:R-:W-:Y:S01]  /*0040*/  ULDC.64 UR4, c[0x0][0x208] ;  /* 0x0000820000047ab9 */ /* 0x000fe20000000a00 */
[----:B------:R-:W3:Y:S05]  /*0050*/  S2R R3, SR_CTAID.X ;  /* 0x0000000000037919 */ /* 0x000eea0000002500 */
[----:B------:R-:W4:Y:S08]  /*0060*/  LDC.64 R16, c[0x0][0x220] ;  /* 0x00008800ff107b82 */ /* 0x000f300000000a00 */
[----:B------:R-:W5:Y:S08]  /*0070*/  LDC.64 R8, c[0x0][0x210] ;  /* 0x00008400ff087b82 */ /* 0x000f700000000a00 */
[----:B------:R-:W4:Y:S01]  /*0080*/  LDC.64 R14, c[0x0][0x228] ;  /* 0x00008a00ff0e7b82 */ /* 0x000f220000000a00 */
[----:B-1----:R-:W-:-:S07]  /*0090*/  LOP3.LUT R0, R0, 0x7f, RZ, 0xc0, !PT ;  /* 0x0000007f00007812 */ /* 0x002fce00078ec0ff */
[----:B------:R-:W1:Y:S01]  /*00a0*/  LDC.64 R4, c[0x0][0x230] ;  /* 0x00008c00ff047b82 */ /* 0x000e620000000a00 */
[----:B---3--:R-:W-:Y:S02]  /*00b0*/  SHF.R.S32.HI R2, RZ, 0x18, R3 ;  /* 0x00000018ff027819 */ /* 0x008fe40000011403 */
[----:B------:R-:W-:Y:S02]  /*00c0*/  LEA R0, R3, R0, 0x7 ;  /* 0x0000000003007211 */ /* 0x000fe400078e38ff */
[----:B------:R-:W-:-:S03]  /*00d0*/  SGXT R3, R2, 0x1 ;  /* 0x000000010203781a */ /* 0x000fc60000000200 */
[----:B------:R-:W3:Y:S01]  /*00e0*/  LDC.64 R6, c[0x0][0x240] ;  /* 0x00009000ff067b82 */ /* 0x000ee20000000a00 */
[----:B------:R-:W-:Y:S02]  /*00f0*/  ISETP.GE.AND P0, PT, R0, 0x800, PT ;  /* 0x000008000000780c */ /* 0x000fe40003f06270 */
[----:B------:R-:W-:-:S04]  /*0100*/  LEA.HI R3, R3, R0, RZ, 0x2 ;  /* 0x0000000003037211 */ /* 0x000fc800078f10ff */
[--C-:B------:R-:W-:Y:S02]  /*0110*/  SHF.R.S32.HI R11, RZ, 0x2, R3.reuse ;  /* 0x00000002ff0b7819 */ /* 0x100fe40000011403 */
[----:B------:R-:W-:-:S04]  /*0120*/  SHF.R.S32.HI R2, RZ, 0x1f, R3 ;  /* 0x0000001fff027819 */ /* 0x000fc80000011403 */
[----:B------:R-:W-:-:S04]  /*0130*/  LEA.HI R2, R2, R11, RZ, 0x7 ;  /* 0x0000000b02027211 */ /* 0x000fc800078f38ff */
[----:B------:R-:W-:-:S04]  /*0140*/  LOP3.LUT R2, R2, 0xffffff80, RZ, 0xc0, !PT ;  /* 0xffffff8002027812 */ /* 0x000fc800078ec0ff */
[----:B------:R-:W-:-:S05]  /*0150*/  IADD3 R11, R11, -R2, RZ ;  /* 0x800000020b0b7210 */ /* 0x000fca0007ffe0ff */
[----:B--2---:R-:W-:-:S05]  /*0160*/  IMAD.WIDE R12, R11, 0x4, R12 ;  /* 0x000000040b0c7825 */ /* 0x004fca00078e020c */
[----:B------:R2:W3:Y:S01]  /*0170*/  @!P0 LDG.E.EL R10, desc[UR4][R12.64] ;  /* 0x000000040c0a8981 */ /* 0x0004e2000c2e1900 */
[----:B------:R-:W-:Y:S01]  /*0180*/  SHF.R.S32.HI R3, RZ, 0x1f, R0 ;  /* 0x0000001fff037819 */ /* 0x000fe20000011400 */
[----:B----4-:R-:W-:-:S03]  /*0190*/  IMAD.WIDE R16, R11, 0x4, R16 ;  /* 0x000000040b107825 */ /* 0x010fc600078e0210 */
[----:B------:R-:W-:Y:S01]  /*01a0*/  LEA.HI R18, R3, R0, RZ, 0x9 ;  /* 0x0000000003127211 */ /* 0x000fe200078f48ff */
[----:B-----5:R-:W-:Y:S01]  /*01b0*/  IMAD.WIDE R8, R0, 0x4, R8 ;  /* 0x0000000400087825 */ /* 0x020fe200078e0208 */
[----:B------:R-:W4:Y:S02]  /*01c0*/  LDC.64 R2, c[0x0][0x248] ;  /* 0x00009200ff027b82 */ /* 0x000f240000000a00 */
[----:B------:R-:W-:Y:S02]  /*01d0*/  LOP3.LUT R19, R18, 0xfffffe00, RZ, 0xc0, !PT ;  /* 0xfffffe0012137812 */ /* 0x000fe400078ec0ff */
[----:B--2---:R-:W-:Y:S02]  /*01e0*/  CS2R R12, SRZ ;  /* 0x00000000000c7805 */ /* 0x004fe4000001ff00 */
[----:B------:R-:W-:Y:S01]  /*01f0*/  SHF.R.S32.HI R18, RZ, 0x9, R18 ;  /* 0x00000009ff127819 */ /* 0x000fe20000011412 */
[----:B------:R-:W-:-:S03]  /*0200*/  IMAD.IADD R19, R0, 0x1, -R19 ;  /* 0x0000000100137824 */ /* 0x000fc600078e0a13 */
[----:B------:R-:W2:Y:S01]  /*0210*/  @!P0 LDG.E.EL R12, desc[UR4][R16.64] ;  /* 0x00000004100c8981 */ /* 0x000ea2000c2e1900 */
[----:B------:R-:W-:-:S03]  /*0220*/  IMAD R19, R18, 0x300, R19 ;  /* 0x0000030012137824 */ /* 0x000fc600078e0213 */
[----:B------:R-:W2:Y:S01]  /*0230*/  @!P0 LDG.E R13, desc[UR4][R8.64] ;  /* 0x00000004080d8981 */ /* 0x000ea2000c1e1900 */
[----:B0-----:R-:W-:Y:S01]  /*0240*/  IMAD.WIDE R18, R19, 0x4, R14 ;  /* 0x0000000413127825 */ /* 0x001fe200078e020e */
[----:B------:R-:W-:-:S03]  /*0250*/  CS2R R14, SRZ ;  /* 0x00000000000e7805 */ /* 0x000fc6000001ff00 */
[----:B-1----:R-:W-:-:S03]  /*0260*/  IMAD.WIDE R4, R11, 0x4, R4 ;  /* 0x000000040b047825 */ /* 0x002fc600078e0204 */
[----:B------:R-:W5:Y:S01]  /*0270*/  @!P0 LDG.E R15, desc[UR4][R18.64] ;  /* 0x00000004120f8981 */ /* 0x000f62000c1e1900 */
[----:B---3--:R-:W-:-:S03]  /*0280*/  IMAD.WIDE R6, R11, 0x4, R6 ;  /* 0x000000040b067825 */ /* 0x008fc600078e0206 */
[----:B------:R0:W3:Y:S01]  /*0290*/  @!P0 LDG.E.EL R14, desc[UR4][R4.64] ;  /* 0x00000004040e8981 */ /* 0x0000e2000c2e1900 */
[----:B----4-:R-:W-:Y:S01]  /*02a0*/  IMAD.WIDE R2, R11, 0x4, R2 ;  /* 0x000000040b027825 */ /* 0x010fe200078e0202 */
[----:B------:R-:W-:-:S03]  /*02b0*/  MOV R11, RZ ;  /* 0x000000ff000b7202 */ /* 0x000fc60000000f00 */
[----:B------:R-:W-:-:S03]  /*02c0*/  IMAD.MOV.U32 R20, RZ, RZ, RZ ;  /* 0x000000ffff147224 */ /* 0x000fc600078e00ff */
[----:B------:R-:W4:Y:S04]  /*02d0*/  @!P0 LDG.E.EL R11, desc[UR4][R6.64] ;  /* 0x00000004060b8981 */ /* 0x000f28000c2e1900 */
[----:B------:R-:W4:Y:S01]  /*02e0*/  @!P0 LDG.E.EL R20, desc[UR4][R2.64] ;  /* 0x0000000402148981 */ /* 0x000f22000c2e1900 */
[----:B0-----:R-:W-:Y:S01]  /*02f0*/  HFMA2.MMA R5, -RZ, RZ, 1.625, 0 ;  /* 0x3e800000ff057435 */ /* 0x001fe200000001ff */
[----:B------:R-:W-:-:S04]  /*0300*/  FADD R10, R10, 9.9999997473787516356e-05 ;  /* 0x38d1b7170a0a7421 */ /* 0x000fc80000000000 */
[----:B------:R-:W0:Y:S02]  /*0310*/  MUFU.SQRT R16, R10 ;  /* 0x0000000a00107308 */ /* 0x000e240000002000 */
[C---:B0-----:R-:W-:Y:S02]  /*0320*/  FSETP.GT.AND P1, PT, R16.reuse, 8.50705917302346158658e+37, PT ;  /* 0x7e8000001000780b */ /* 0x041fe40003f24000 */
[----:B------:R-:W-:-:S11]  /*0330*/  FSETP.GEU.AND P2, PT, R16, 1.175494350822287508e-38, PT ;  /* 0x008000001000780b */ /* 0x000fd60003f4e000 */
[----:B------:R-:W-:-:S04]  /*0340*/  @P1 FMUL R16, R16, 0.25 ;  /* 0x3e80000010101820 */ /* 0x000fc80000400000 */
[----:B------:R-:W-:-:S06]  /*0350*/  @!P2 FMUL R16, R16, 16777216 ;  /* 0x4b8000001010a820 */ /* 0x000fcc0000400000 */
[----:B------:R-:W0:Y:S01]  /*0360*/  MUFU.RCP R16, R16 ;  /* 0x0000001000107308 */ /* 0x000e220000001000 */
[----:B------:R-:W-:Y:S01]  /*0370*/  FSEL R5, R5, 1, P1 ;  /* 0x3f80000005057808 */ /* 0x000fe20000800000 */
[----:B--2---:R-:W-:-:S04]  /*0380*/  FADD R12, R12, R13 ;  /* 0x0000000d0c0c7221 */ /* 0x004fc80000000000 */
[----:B------:R-:W-:Y:S01]  /*0390*/  @!P2 FMUL R5, R5, 16777216 ;  /* 0x4b8000000505a820 */ /* 0x000fe20000400000 */
[----:B-----5:R-:W-:-:S04]  /*03a0*/  FADD R15, R12, R15 ;  /* 0x0000000f0c0f7221 */ /* 0x020fc80000000000 */
[----:B---3--:R-:W-:Y:S01]  /*03b0*/  FADD R14, R15, -R14 ;  /* 0x8000000e0f0e7221 */ /* 0x008fe20000000000 */
[----:B0-----:R-:W-:-:S04]  /*03c0*/  FMUL R5, R16, R5 ;  /* 0x0000000510057220 */ /* 0x001fc80000400000 */
[----:B------:R-:W-:-:S04]  /*03d0*/  FMUL R5, R14, R5 ;  /* 0x000000050e057220 */ /* 0x000fc80000400000 */
[----:B----4-:R-:W-:-:S04]  /*03e0*/  FFMA R5, R5, R11, R20 ;  /* 0x0000000b05057223 */ /* 0x010fc80000000014 */
[----:B------:R-:W-:-:S06]  /*03f0*/  FMUL R2, R5, 1.4426950216293334961 ;  /* 0x3fb8aa3b05027820 */ /* 0x000fcc0000400000 */
[----:B------:R-:W0:Y:S01]  /*0400*/  FRND R2, R2 ;  /* 0x0000000200027307 */ /* 0x000e220000201000 */
[----:B------:R-:W-:-:S05]  /*0410*/  FADD.FTZ R3, |R5|, -RZ ;  /* 0x800000ff05037221 */ /* 0x000fca0000010200 */
[----:B------:R-:W-:-:S04]  /*0420*/  FSETP.GEU.AND P1, PT, R3, 0.40999999642372131348, PT ;  /* 0x3ed1eb850300780b */ /* 0x000fc80003f2e000 */
[----:B0-----:R-:W-:Y:S02]  /*0430*/  FSEL R4, R2, RZ, P1 ;  /* 0x000000ff02047208 */ /* 0x001fe40000800000 */
[----:B------:R-:W-:-:S03]  /*0440*/  MOV R10, 0x3ab5ebe6 ;  /* 0x3ab5ebe6000a7802 */ /* 0x000fc60000000f00 */
[C---:B------:R-:W-:Y:S01]  /*0450*/  FFMA.FTZ R3, -R4.reuse, 0.693145751953125, R5 ;  /* 0x3f31720004037823 */ /* 0x040fe20000010105 */
[----:B------:R-:W-:-:S03]  /*0460*/  FSETP.NEU.AND P2, PT, R4, 128, PT ;  /* 0x430000000400780b */ /* 0x000fc60003f4d000 */
[C---:B------:R-:W-:Y:S01]  /*0470*/  FFMA.FTZ R3, -R4.reuse, 1.428606765330187045e-06, R3 ;  /* 0x35bfbe8e04037823 */ /* 0x040fe20000010103 */
[----:B------:R-:W-:-:S03]  /*0480*/  FSEL R4, R4, 127, P2 ;  /* 0x42fe000004047808 */ /* 0x000fc60001000000 */
[C---:B------:R-:W-:Y:S01]  /*0490*/  FFMA.FTZ R10, R3.reuse, R10, 0.0083824126049876213074 ;  /* 0x3c095663030a7423 */ /* 0x040fe2000001000a */
[----:B------:R-:W0:Y:S03]  /*04a0*/  MUFU.EX2 R6, R4 ;  /* 0x0000000400067308 */ /* 0x000e260000000800 */
[----:B------:R-:W-:-:S04]  /*04b0*/  FFMA.FTZ R10, R3, R10, 0.041667830199003219604 ;  /* 0x3d2aabe3030a7423 */ /* 0x000fc8000001000a */
[----:B------:R-:W-:-:S04]  /*04c0*/  FFMA.FTZ R10, R3, R10, 0.16666397452354431152 ;  /* 0x3e2aa9f6030a7423 */ /* 0x000fc8000001000a */
[----:B------:R-:W-:-:S04]  /*04d0*/  FFMA.FTZ R10, R3, R10, 0.49999994039535522461 ;  /* 0x3efffffe030a7423 */ /* 0x000fc8000001000a */
[----:B------:R-:W-:Y:S01]  /*04e0*/  FMUL R10, R3, R10 ;  /* 0x0000000a030a7220 */ /* 0x000fe20000400000 */
[----:B0-----:R-:W-:-:S03]  /*04f0*/  FADD R11, R6, -1 ;  /* 0xbf800000060b7421 */ /* 0x001fc60000000000 */
[----:B------:R-:W-:Y:S02]  /*0500*/  FFMA.FTZ R7, R3, R10, R3 ;  /* 0x0000000a03077223 */ /* 0x000fe40000010003 */
[----:B------:R-:W0:Y:S01]  /*0510*/  LDC.64 R2, c[0x0][0x218] ;  /* 0x00008600ff027b82 */ /* 0x000e220000000a00 */
[----:B------:R-:W-:Y:S01]  /*0520*/  FSETP.NEU.AND P1, PT, R5, RZ, PT ;  /* 0x000000ff0500720b */ /* 0x000fe20003f2d000 */
[----:B------:R-:W-:-:S04]  /*0530*/  FFMA.FTZ R6, R6, R7, R11 ;  /* 0x0000000706067223 */ /* 0x000fc8000001000b */
[----:B------:R-:W-:Y:S01]  /*0540*/  @!P2 FADD R6, R6, R6 ;  /* 0x000000060606a221 */ /* 0x000fe20000000000 */
[C---:B------:R-:W-:Y:S02]  /*0550*/  FSETP.GT.AND P2, PT, R4.reuse, 128, PT ;  /* 0x430000000400780b */ /* 0x040fe40003f44000 */
[----:B------:R-:W-:Y:S02]  /*0560*/  FSETP.GEU.AND P3, PT, R4, -25, PT ;  /* 0xc1c800000400780b */ /* 0x000fe40003f6e000 */
[----:B------:R-:W-:Y:S01]  /*0570*/  FSEL R6, R6, +INF , !P2 ;  /* 0x7f80000006067808 */ /* 0x000fe20005000000 */
[----:B------:R1:W-:Y:S03]  /*0580*/  @!P0 STG.E desc[UR4][R8.64], R12 ;  /* 0x0000000c08008986 */ /* 0x0003e6000c101904 */
[----:B------:R-:W-:Y:S01]  /*0590*/  FSEL R6, R6, -1, P3 ;  /* 0xbf80000006067808 */ /* 0x000fe20001800000 */
[C---:B------:R-:W-:Y:S01]  /*05a0*/  @!P1 FADD R6, R5.reuse, R5 ;  /* 0x0000000505069221 */ /* 0x040fe20000000000 */
[----:B------:R-:W-:-:S04]  /*05b0*/  FSETP.GT.AND P1, PT, R5, RZ, PT ;  /* 0x000000ff0500720b */ /* 0x000fc80003f24000 */
[----:B------:R-:W-:Y:S01]  /*05c0*/  FSEL R5, R5, R6, P1 ;  /* 0x0000000605057208 */ /* 0x000fe20000800000 */
[----:B0-----:R-:W-:Y:S01]  /*05d0*/  IMAD.WIDE R2, R0, 0x4, R2 ;  /* 0x0000000400027825 */ /* 0x001fe200078e0202 */
[----:B-1----:R-:W-:Y:S07]  /*05e0*/  @P0 EXIT ;  /* 0x000000000000094d */ /* 0x002fee0003800000 */
[----:B------:R-:W-:Y:S01]  /*05f0*/  STG.E desc[UR4][R2.64], R5 ;  /* 0x0000000502007986 */ /* 0x000fe2000c101904 */
[----:B------:R-:W-:Y:S05]  /*0600*/  EXIT ;  /* 0x000000000000794d */ /* 0x000fea0003800000 */
.L_x_0:
[----:B------:R-:W-:-:S00]  /*0610*/  BRA `(.L_x_0) ;  /* 0xfffffffc00fc7947 */ /* 0x000fc0000383ffff */
[----:B------:R-:W-:-:S00]  /*0620*/  NOP ;  /* 0x0000000000007918 */ /* 0x000fc00000000000 */
        /* <DEDUP_REMOVED lines=13> */
.L_x_1:


//--------------------- .nv.global.init           --------------------------
	.section	.nv.global.init,"aw",@progbits
.nv.global.init:
	.type		_$_str,@object
	.size		_$_str,(_$_str_$_2 - _$_str)
_$_str:
        /*0000*/ 	.byte	0x5f, 0x5f, 0x43, 0x55, 0x44, 0x41, 0x5f, 0x46, 0x54, 0x5a, 0x00
	.type		_$_str_$_2,@object
	.size		_$_str_$_2,(.L_1 - _$_str_$_2)
_$_str_$_2:
        /*000b*/ 	.byte	0x5f, 0x5f, 0x43, 0x55, 0x44, 0x41, 0x5f, 0x50, 0x52, 0x45, 0x43, 0x5f, 0x53, 0x51, 0x52, 0x54
        /*001b*/ 	.byte	0x00
.L_1:


//--------------------- .nv.constant0.triton_poi_fused__native_batch_norm_legit_no_training_add_convolution_elu_3 --------------------------
	.section	.nv.constant0.triton_poi_fused__native_batch_norm_legit_no_training_add_convolution_elu_3,"a",@progbits
	.sectionflags	@""
	.align	4
.nv.constant0.triton_poi_fused__native_batch_norm_legit_no_training_add_convolution_elu_3:
	.zero		596
